	.headerflags	@"EF_CUDA_TEXMODE_UNIFIED EF_CUDA_64BIT_ADDRESS EF_CUDA_ACCELERATORS EF_CUDA_SM90 EF_CUDA_VIRTUAL_SM(EF_CUDA_SM90)"
	.elftype	@"ET_EXEC"


//--------------------- .nv.info                  --------------------------
	.section	.nv.info,"",@"SHT_CUDA_INFO"
	.align	4


	//----- nvinfo : EIATTR_REGCOUNT
	.align		4
        /*0000*/ 	.byte	0x04, 0x2f
        /*0002*/ 	.short	(.L_3 - .L_2)
	.align		4
.L_2:
        /*0004*/ 	.word	index@(triton_poi_fused__native_batch_norm_legit_no_training_cat_convolution_relu_34)
        /*0008*/ 	.word	0x00000020


	//----- nvinfo : EIATTR_MIN_STACK_SIZE
	.align		4
.L_3:
        /*000c*/ 	.byte	0x04, 0x12
        /*000e*/ 	.short	(.L_5 - .L_4)
	.align		4
.L_4:
        /*0010*/ 	.word	index@(triton_poi_fused__native_batch_norm_legit_no_training_cat_convolution_relu_34)
        /*0014*/ 	.word	0x00000000


	//----- nvinfo : EIATTR_FRAME_SIZE
	.align		4
.L_5:
        /*0018*/ 	.byte	0x04, 0x11
        /*001a*/ 	.short	(.L_7 - .L_6)
	.align		4
.L_6:
        /*001c*/ 	.word	index@(triton_poi_fused__native_batch_norm_legit_no_training_cat_convolution_relu_34)
        /*0020*/ 	.word	0x00000000


	//----- nvinfo : EIATTR_MIN_STACK_SIZE
	.align		4
.L_7:
        /*0024*/ 	.byte	0x04, 0x12
        /*0026*/ 	.short	(.L_9 - .L_8)
	.align		4
.L_8:
        /*0028*/ 	.word	index@(triton_poi_fused__native_batch_norm_legit_no_training_cat_convolution_relu_34)
        /*002c*/ 	.word	0x00000000
.L_9:


//--------------------- .nv.info.triton_poi_fused__native_batch_norm_legit_no_training_cat_convolution_relu_34 --------------------------
	.section	.nv.info.triton_poi_fused__native_batch_norm_legit_no_training_cat_convolution_relu_34,"",@"SHT_CUDA_INFO"
	.sectionflags	@""
	.align	4


	//----- nvinfo : EIATTR_CUDA_API_VERSION
	.align		4
        /*0000*/ 	.byte	0x04, 0x37
        /*0002*/ 	.short	(.L_11 - .L_10)
.L_10:
        /*0004*/ 	.word	0x0000007c


	//----- nvinfo : EIATTR_KPARAM_INFO
	.align		4
.L_11:
        /*0008*/ 	.byte	0x04, 0x17
        /*000a*/ 	.short	(.L_13 - .L_12)
.L_12:
        /*000c*/ 	.word	0x00000000
        /*0010*/ 	.short	0x0008
        /*0012*/ 	.short	0x0040
        /*0014*/ 	.byte	0x00, 0xf0, 0x11, 0x00


	//----- nvinfo : EIATTR_KPARAM_INFO
	.align		4
.L_13:
        /*0018*/ 	.byte	0x04, 0x17
        /*001a*/ 	.short	(.L_15 - .L_14)
.L_14:
        /*001c*/ 	.word	0x00000000
        /*0020*/ 	.short	0x0007
        /*0022*/ 	.short	0x0038
        /*0024*/ 	.byte	0x00, 0xf4, 0x21, 0x00


	//----- nvinfo : EIATTR_KPARAM_INFO
	.align		4
.L_15:
        /*0028*/ 	.byte	0x04, 0x17
        /*002a*/ 	.short	(.L_17 - .L_16)
.L_16:
        /*002c*/ 	.word	0x00000000
        /*0030*/ 	.short	0x0006
        /*0032*/ 	.short	0x0030
        /*0034*/ 	.byte	0x00, 0xf4, 0x21, 0x00


	//----- nvinfo : EIATTR_KPARAM_INFO
	.align		4
.L_17:
        /*0038*/ 	.byte	0x04, 0x17
        /*003a*/ 	.short	(.L_19 - .L_18)
.L_18:
        /*003c*/ 	.word	0x00000000
        /*0040*/ 	.short	0x0005
        /*0042*/ 	.short	0x0028
        /*0044*/ 	.byte	0x00, 0xf4, 0x21, 0x00


	//----- nvinfo : EIATTR_KPARAM_INFO
	.align		4
.L_19:
        /*0048*/ 	.byte	0x04, 0x17
        /*004a*/ 	.short	(.L_21 - .L_20)
.L_20:
        /*004c*/ 	.word	0x00000000
        /*0050*/ 	.short	0x0004
        /*0052*/ 	.short	0x0020
        /*0054*/ 	.byte	0x00, 0xf4, 0x21, 0x00


	//----- nvinfo : EIATTR_KPARAM_INFO
	.align		4
.L_21:
        /*0058*/ 	.byte	0x04, 0x17
        /*005a*/ 	.short	(.L_23 - .L_22)
.L_22:
        /*005c*/ 	.word	0x00000000
        /*0060*/ 	.short	0x0003
        /*0062*/ 	.short	0x0018
        /*0064*/ 	.byte	0x00, 0xf4, 0x21, 0x00


	//----- nvinfo : EIATTR_KPARAM_INFO
	.align		4
.L_23:
        /*0068*/ 	.byte	0x04, 0x17
        /*006a*/ 	.short	(.L_25 - .L_24)
.L_24:
        /*006c*/ 	.word	0x00000000
        /*0070*/ 	.short	0x0002
        /*0072*/ 	.short	0x0010
        /*0074*/ 	.byte	0x00, 0xf4, 0x21, 0x00


	//----- nvinfo : EIATTR_KPARAM_INFO
	.align		4
.L_25:
        /*0078*/ 	.byte	0x04, 0x17
        /*007a*/ 	.short	(.L_27 - .L_26)
.L_26:
        /*007c*/ 	.word	0x00000000
        /*0080*/ 	.short	0x0001
        /*0082*/ 	.short	0x0008
        /*0084*/ 	.byte	0x00, 0xf4, 0x21, 0x00


	//----- nvinfo : EIATTR_KPARAM_INFO
	.align		4
.L_27:
        /*0088*/ 	.byte	0x04, 0x17
        /*008a*/ 	.short	(.L_29 - .L_28)
.L_28:
        /*008c*/ 	.word	0x00000000
        /*0090*/ 	.short	0x0000
        /*0092*/ 	.short	0x0000
        /*0094*/ 	.byte	0x00, 0xf4, 0x21, 0x00


	//----- nvinfo : EIATTR_SPARSE_MMA_MASK
	.align		4
.L_29:
        /*0098*/ 	.byte	0x03, 0x50
        /*009a*/ 	.short	0x0000


	//----- nvinfo : EIATTR_MAXREG_COUNT
	.align		4
        /*009c*/ 	.byte	0x03, 0x1b
        /*009e*/ 	.short	0x00ff


	//----- nvinfo : EIATTR_EXIT_INSTR_OFFSETS
	.align		4
        /*00a0*/ 	.byte	0x04, 0x1c
        /*00a2*/ 	.short	(.L_31 - .L_30)


	//   ....[0]....
.L_30:
        /*00a4*/ 	.word	0x00000940


	//----- nvinfo : EIATTR_REQNTID
	.align		4
.L_31:
        /*00a8*/ 	.byte	0x04, 0x10
        /*00aa*/ 	.short	(.L_33 - .L_32)
.L_32:
        /*00ac*/ 	.word	0x00000080
        /*00b0*/ 	.word	0x00000001
        /*00b4*/ 	.word	0x00000001


	//----- nvinfo : EIATTR_CBANK_PARAM_SIZE
	.align		4
.L_33:
        /*00b8*/ 	.byte	0x03, 0x19
        /*00ba*/ 	.short	0x0044


	//----- nvinfo : EIATTR_PARAM_CBANK
	.align		4
        /*00bc*/ 	.byte	0x04, 0x0a
        /*00be*/ 	.short	(.L_35 - .L_34)
	.align		4
.L_34:
        /*00c0*/ 	.word	index@(.nv.constant0.triton_poi_fused__native_batch_norm_legit_no_training_cat_convolution_relu_34)
        /*00c4*/ 	.short	0x0210
        /*00c6*/ 	.short	0x0044


	//----- nvinfo : EIATTR_SW_WAR
	.align		4
.L_35:
        /*00c8*/ 	.byte	0x04, 0x36
        /*00ca*/ 	.short	(.L_37 - .L_36)
.L_36:
        /*00cc*/ 	.word	0x00000008
.L_37:


//--------------------- .nv.callgraph             --------------------------
	.section	.nv.callgraph,"",@"SHT_CUDA_CALLGRAPH"
	.align	4
	.sectionentsize	8
	.align		4
        /*0000*/ 	.word	0x00000000
	.align		4
        /*0004*/ 	.word	0xffffffff
	.align		4
        /*0008*/ 	.word	0x00000000
	.align		4
        /*000c*/ 	.word	0xfffffffe
	.align		4
        /*0010*/ 	.word	0x00000000
	.align		4
        /*0014*/ 	.word	0xfffffffd
	.align		4
        /*0018*/ 	.word	0x00000000
	.align		4
        /*001c*/ 	.word	0xfffffffc


//--------------------- .nv.constant4             --------------------------
	.section	.nv.constant4,"a",@progbits
	.align	8
	.align		8
.nv.constant4:
        /*0000*/ 	.dword	_$_str
	.align		8
        /*0008*/ 	.dword	_$_str_$_2


//--------------------- .text.triton_poi_fused__native_batch_norm_legit_no_training_cat_convolution_relu_34 --------------------------
	.section	.text.triton_poi_fused__native_batch_norm_legit_no_training_cat_convolution_relu_34,"ax",@progbits
	.align	128
        .global         triton_poi_fused__native_batch_norm_legit_no_training_cat_convolution_relu_34
        .type           triton_poi_fused__native_batch_norm_legit_no_training_cat_convolution_relu_34,@function
        .size           triton_poi_fused__native_batch_norm_legit_no_training_cat_convolution_relu_34,(.L_x_1 - triton_poi_fused__native_batch_norm_legit_no_training_cat_convolution_relu_34)
        .other          triton_poi_fused__native_batch_norm_legit_no_training_cat_convolution_relu_34,@"STO_CUDA_ENTRY STV_DEFAULT"
triton_poi_fused__native_batch_norm_legit_no_training_cat_convolution_relu_34:
.text.triton_poi_fused__native_batch_norm_legit_no_training_cat_convolution_relu_34:
[----:B------:R-:W-:Y:S01]  /*0000*/  LDC R1, c[0x0][0x28] ;  /* 0x00000a00ff017b82 */ /* 0x000fe20000000800 */
[----:B------:R-:W1:Y:S07]  /*0010*/  S2R R0, SR_TID.X ;  /* 0x0000000000007919 */ /* 0x000e6e0000002100 */
[----:B------:R-:W2:Y:S01]  /*0020*/  LDC.64 R4, c[0x0][0x228] ;  /* 0x00008a00ff047b82 */ /* 0x000ea20000000a00 */
[----:B------:R-:W-:Y:S01]  /*0030*/  ULDC.64 UR4, c[0x0][0x208] ;  /* 0x0000820000047ab9 */ /* 0x000fe20000000a00 */
[----:B------:R-:W3:Y:S06]  /*0040*/  S2R R17, SR_CTAID.X ;  /* 0x0000000000117919 */ /* 0x000eec0000002500 */
[----:B------:R-:W4:Y:S08]  /*0050*/  LDC.64 R8, c[0x0][0x218] ;  /* 0x00008600ff087b82 */ /* 0x000f300000000a00 */
[----:B------:R-:W5:Y:S08]  /*0060*/  LDC.64 R12, c[0x0][0x210] ;  /* 0x00008400ff0c7b82 */ /* 0x000f700000000a00 */
[----:B------:R-:W4:Y:S01]  /*0070*/  LDC.64 R28, c[0x0][0x220] ;  /* 0x00008800ff1c7b82 */ /* 0x000f220000000a00 */
[----:B-1----:R-:W-:-:S07]  /*0080*/  SHF.L.U32 R0, R0, 0x2, RZ ;  /* 0x0000000200007819 */ /* 0x002fce00000006ff */
[----:B------:R-:W1:Y:S01]  /*0090*/  LDC.64 R24, c[0x0][0x230] ;  /* 0x00008c00ff187b82 */ /* 0x000e620000000a00 */
[----:B---3--:R-:W-:Y:S02]  /*00a0*/  SHF.R.S32.HI R2, RZ, 0x15, R17 ;  /* 0x00000015ff027819 */ /* 0x008fe40000011411 */
[----:B------:R-:W-:Y:S02]  /*00b0*/  LOP3.LUT R0, R0, 0x1fc, RZ, 0xc0, !PT ;  /* 0x000001fc00007812 */ /* 0x000fe400078ec0ff */
[----:B------:R-:W-:Y:S02]  /*00c0*/  SGXT R2, R2, 0x1 ;  /* 0x000000010202781a */ /* 0x000fe40000000200 */
[----:B------:R-:W-:-:S04]  /*00d0*/  LEA R17, R17, R0, 0xa ;  /* 0x0000000011117211 */ /* 0x000fc800078e50ff */
[C---:B------:R-:W-:Y:S02]  /*00e0*/  LEA.HI R0, R2.reuse, R17, RZ, 0xc ;  /* 0x0000001102007211 */ /* 0x040fe400078f60ff */
[----:B------:R-:W-:Y:S02]  /*00f0*/  IADD3 R19, R17, 0x200, RZ ;  /* 0x0000020011137810 */ /* 0x000fe40007ffe0ff */
[----:B------:R-:W-:Y:S02]  /*0100*/  SHF.R.S32.HI R0, RZ, 0xc, R0 ;  /* 0x0000000cff007819 */ /* 0x000fe40000011400 */
[----:B------:R-:W-:Y:S02]  /*0110*/  LEA.HI R2, R2, R19, RZ, 0xc ;  /* 0x0000001302027211 */ /* 0x000fe400078f60ff */
[----:B------:R-:W-:Y:S02]  /*0120*/  LEA.HI R3, R0, R0, RZ, 0x5 ;  /* 0x0000000000037211 */ /* 0x000fe400078f28ff */
[----:B------:R-:W-:-:S02]  /*0130*/  SHF.R.S32.HI R2, RZ, 0xc, R2 ;  /* 0x0000000cff027819 */ /* 0x000fc40000011402 */
[----:B------:R-:W-:Y:S02]  /*0140*/  LOP3.LUT R3, R3, 0xffffffe0, RZ, 0xc0, !PT ;  /* 0xffffffe003037812 */ /* 0x000fe400078ec0ff */
[----:B------:R-:W-:Y:S02]  /*0150*/  LEA.HI R6, R2, R2, RZ, 0x5 ;  /* 0x0000000202067211 */ /* 0x000fe400078f28ff */
[----:B------:R-:W-:Y:S02]  /*0160*/  IADD3 R27, R0, -R3, RZ ;  /* 0x80000003001b7210 */ /* 0x000fe40007ffe0ff */
[----:B------:R-:W-:-:S03]  /*0170*/  LOP3.LUT R3, R6, 0xffffffe0, RZ, 0xc0, !PT ;  /* 0xffffffe006037812 */ /* 0x000fc600078ec0ff */
[----:B--2---:R-:W-:Y:S01]  /*0180*/  IMAD.WIDE R10, R27, 0x4, R4 ;  /* 0x000000041b0a7825 */ /* 0x004fe200078e0204 */
[----:B------:R-:W-:-:S04]  /*0190*/  IADD3 R3, R2, -R3, RZ ;  /* 0x8000000302037210 */ /* 0x000fc80007ffe0ff */
[----:B------:R2:W3:Y:S01]  /*01a0*/  LDG.E.EL R21, desc[UR4][R10.64] ;  /* 0x000000040a157981 */ /* 0x0004e2000c2e1900 */
[----:B------:R-:W-:-:S05]  /*01b0*/  IMAD.WIDE R6, R3, 0x4, R4 ;  /* 0x0000000403067825 */ /* 0x000fca00078e0204 */
[----:B------:R5:W3:Y:S01]  /*01c0*/  LDG.E.EL R26, desc[UR4][R6.64] ;  /* 0x00000004061a7981 */ /* 0x000ae2000c2e1900 */
[----:B----4-:R-:W-:-:S05]  /*01d0*/  IMAD.WIDE R4, R27, 0x4, R8 ;  /* 0x000000041b047825 */ /* 0x010fca00078e0208 */
[----:B------:R4:W3:Y:S01]  /*01e0*/  LDG.E.EL R18, desc[UR4][R4.64] ;  /* 0x0000000404127981 */ /* 0x0008e2000c2e1900 */
[----:B0-2---:R-:W-:-:S04]  /*01f0*/  IMAD.WIDE R10, R27, 0x4, R28 ;  /* 0x000000041b0a7825 */ /* 0x005fc800078e021c */
[----:B-----5:R-:W-:Y:S01]  /*0200*/  IMAD.WIDE R6, R17, 0x4, R12 ;  /* 0x0000000411067825 */ /* 0x020fe200078e020c */
[----:B------:R0:W2:Y:S01]  /*0210*/  LDG.E.EL R20, desc[UR4][R10.64] ;  /* 0x000000040a147981 */ /* 0x0000a2000c2e1900 */
[----:B----4-:R-:W0:Y:S03]  /*0220*/  LDC.64 R4, c[0x0][0x238] ;  /* 0x00008e00ff047b82 */ /* 0x010e260000000a00 */
[----:B------:R-:W4:Y:S01]  /*0230*/  LDG.E.128 R12, desc[UR4][R6.64] ;  /* 0x00000004060c7981 */ /* 0x000f22000c1e1d00 */
[----:B-1----:R-:W-:-:S04]  /*0240*/  IMAD.WIDE R22, R27, 0x4, R24 ;  /* 0x000000041b167825 */ /* 0x002fc800078e0218 */
[C---:B------:R-:W-:Y:S02]  /*0250*/  IMAD.WIDE R8, R3.reuse, 0x4, R8 ;  /* 0x0000000403087825 */ /* 0x040fe400078e0208 */
[----:B------:R-:W5:Y:S02]  /*0260*/  LDG.E.EL R22, desc[UR4][R22.64] ;  /* 0x0000000416167981 */ /* 0x000f64000c2e1900 */
[----:B------:R-:W-:Y:S02]  /*0270*/  IMAD.WIDE R28, R3, 0x4, R28 ;  /* 0x00000004031c7825 */ /* 0x000fe400078e021c */
[----:B------:R-:W2:Y:S04]  /*0280*/  LDG.E.EL R16, desc[UR4][R8.64] ;  /* 0x0000000408107981 */ /* 0x000ea8000c2e1900 */
[----:B------:R1:W2:Y:S01]  /*0290*/  LDG.E.EL R0, desc[UR4][R28.64] ;  /* 0x000000041c007981 */ /* 0x0002a2000c2e1900 */
[----:B0-----:R-:W-:-:S05]  /*02a0*/  IMAD.WIDE R10, R27, 0x4, R4 ;  /* 0x000000041b0a7825 */ /* 0x001fca00078e0204 */
[----:B------:R-:W5:Y:S04]  /*02b0*/  LDG.E.EL R23, desc[UR4][R10.64] ;  /* 0x000000040a177981 */ /* 0x000f68000c2e1900 */
[----:B------:R-:W5:Y:S01]  /*02c0*/  LDG.E.128 R8, desc[UR4][R6.64+0x800] ;  /* 0x0008000406087981 */ /* 0x000f62000c1e1d00 */
[----:B------:R-:W-:-:S04]  /*02d0*/  IMAD.WIDE R24, R3, 0x4, R24 ;  /* 0x0000000403187825 */ /* 0x000fc800078e0218 */
[----:B------:R-:W-:Y:S01]  /*02e0*/  IMAD.WIDE R4, R3, 0x4, R4 ;  /* 0x0000000403047825 */ /* 0x000fe200078e0204 */
[----:B------:R-:W5:Y:S04]  /*02f0*/  LDG.E.EL R2, desc[UR4][R24.64] ;  /* 0x0000000418027981 */ /* 0x000f68000c2e1900 */
[----:B------:R0:W5:Y:S01]  /*0300*/  LDG.E.EL R3, desc[UR4][R4.64] ;  /* 0x0000000404037981 */ /* 0x000162000c2e1900 */
[--C-:B-1----:R-:W-:Y:S02]  /*0310*/  SHF.R.S32.HI R28, RZ, 0x1f, R19.reuse ;  /* 0x0000001fff1c7819 */ /* 0x102fe40000011413 */
[----:B0-----:R-:W-:Y:S02]  /*0320*/  SHF.R.S32.HI R4, RZ, 0x1f, R19 ;  /* 0x0000001fff047819 */ /* 0x001fe40000011413 */
[----:B------:R-:W-:-:S02]  /*0330*/  SHF.R.S32.HI R24, RZ, 0x1f, R17 ;  /* 0x0000001fff187819 */ /* 0x000fc40000011411 */
[-C--:B------:R-:W-:Y:S02]  /*0340*/  LEA.HI R29, R4, R19.reuse, RZ, 0x11 ;  /* 0x00000013041d7211 */ /* 0x080fe400078f88ff */
[----:B------:R-:W-:Y:S02]  /*0350*/  LEA.HI R28, R28, R19, RZ, 0x11 ;  /* 0x000000131c1c7211 */ /* 0x000fe400078f88ff */
[----:B------:R-:W-:Y:S02]  /*0360*/  SHF.L.U32 R5, R29, 0x2, RZ ;  /* 0x000000021d057819 */ /* 0x000fe400000006ff */
[----:B------:R-:W-:Y:S02]  /*0370*/  LEA.HI R24, R24, R17, RZ, 0x11 ;  /* 0x0000001118187211 */ /* 0x000fe400078f88ff */
[----:B------:R-:W-:Y:S02]  /*0380*/  LOP3.LUT R4, R28, 0xfffe0000, RZ, 0xc0, !PT ;  /* 0xfffe00001c047812 */ /* 0x000fe400078ec0ff */
[----:B------:R-:W-:-:S02]  /*0390*/  LOP3.LUT R5, R5, 0xfff80000, RZ, 0xc0, !PT ;  /* 0xfff8000005057812 */ /* 0x000fc400078ec0ff */
[----:B------:R-:W-:Y:S02]  /*03a0*/  SHF.L.U32 R24, R24, 0x2, RZ ;  /* 0x0000000218187819 */ /* 0x000fe400000006ff */
[----:B------:R-:W-:Y:S02]  /*03b0*/  IADD3 R5, R5, R19, -R4 ;  /* 0x0000001305057210 */ /* 0x000fe40007ffe804 */
[----:B------:R-:W-:Y:S01]  /*03c0*/  LOP3.LUT R25, R24, 0xfff80000, RZ, 0xc0, !PT ;  /* 0xfff8000018197812 */ /* 0x000fe200078ec0ff */
[----:B---3--:R-:W-:-:S06]  /*03d0*/  FADD R27, R21, 9.9999997473787516356e-06 ;  /* 0x3727c5ac151b7421 */ /* 0x008fcc0000000000 */
[----:B------:R-:W0:Y:S01]  /*03e0*/  MUFU.SQRT R27, R27 ;  /* 0x0000001b001b7308 */ /* 0x000e220000002000 */
[----:B------:R-:W-:-:S07]  /*03f0*/  FADD R26, R26, 9.9999997473787516356e-06 ;  /* 0x3727c5ac1a1a7421 */ /* 0x000fce0000000000 */
[----:B------:R-:W1:Y:S01]  /*0400*/  MUFU.SQRT R21, R26 ;  /* 0x0000001a00157308 */ /* 0x000e620000002000 */
[C---:B0-----:R-:W-:Y:S02]  /*0410*/  FSETP.GT.AND P0, PT, R27.reuse, 8.50705917302346158658e+37, PT ;  /* 0x7e8000001b00780b */ /* 0x041fe40003f04000 */
[----:B------:R-:W-:Y:S02]  /*0420*/  FSETP.GEU.AND P2, PT, R27, 1.175494350822287508e-38, PT ;  /* 0x008000001b00780b */ /* 0x000fe40003f4e000 */
[C---:B-1----:R-:W-:Y:S02]  /*0430*/  FSETP.GT.AND P1, PT, R21.reuse, 8.50705917302346158658e+37, PT ;  /* 0x7e8000001500780b */ /* 0x042fe40003f24000 */
[----:B------:R-:W-:-:S07]  /*0440*/  FSETP.GEU.AND P3, PT, R21, 1.175494350822287508e-38, PT ;  /* 0x008000001500780b */ /* 0x000fce0003f6e000 */
[----:B------:R-:W-:Y:S01]  /*0450*/  @P0 FMUL R27, R27, 0.25 ;  /* 0x3e8000001b1b0820 */ /* 0x000fe20000400000 */
[----:B------:R-:W-:-:S03]  /*0460*/  HFMA2.MMA R26, -RZ, RZ, 1.625, 0 ;  /* 0x3e800000ff1a7435 */ /* 0x000fc600000001ff */
[----:B------:R-:W-:Y:S01]  /*0470*/  @!P2 FMUL R27, R27, 16777216 ;  /* 0x4b8000001b1ba820 */ /* 0x000fe20000400000 */
[----:B------:R-:W-:-:S05]  /*0480*/  @P1 FMUL R21, R21, 0.25 ;  /* 0x3e80000015151820 */ /* 0x000fca0000400000 */
[----:B------:R-:W0:Y:S01]  /*0490*/  MUFU.RCP R27, R27 ;  /* 0x0000001b001b7308 */ /* 0x000e220000001000 */
[----:B------:R-:W-:Y:S01]  /*04a0*/  @!P3 FMUL R21, R21, 16777216 ;  /* 0x4b8000001515b820 */ /* 0x000fe20000400000 */
[----:B------:R-:W-:Y:S01]  /*04b0*/  FSEL R24, R26, 1, P0 ;  /* 0x3f8000001a187808 */ /* 0x000fe20000000000 */
[--C-:B----4-:R-:W-:Y:S01]  /*04c0*/  FADD R15, R15, R18.reuse ;  /* 0x000000120f0f7221 */ /* 0x110fe20000000000 */
[----:B------:R-:W-:-:S04]  /*04d0*/  FADD R14, R14, R18 ;  /* 0x000000120e0e7221 */ /* 0x000fc80000000000 */
[----:B------:R-:W1:Y:S01]  /*04e0*/  MUFU.RCP R19, R21 ;  /* 0x0000001500137308 */ /* 0x000e620000001000 */
[--C-:B------:R-:W-:Y:S01]  /*04f0*/  FADD R13, R13, R18.reuse ;  /* 0x000000120d0d7221 */ /* 0x100fe20000000000 */
[----:B------:R-:W-:Y:S01]  /*0500*/  FADD R12, R12, R18 ;  /* 0x000000120c0c7221 */ /* 0x000fe20000000000 */
[----:B------:R-:W-:Y:S01]  /*0510*/  SHF.R.S32.HI R18, RZ, 0x1f, R17 ;  /* 0x0000001fff127819 */ /* 0x000fe20000011411 */
[----:B------:R-:W-:Y:S01]  /*0520*/  @!P2 FMUL R24, R24, 16777216 ;  /* 0x4b8000001818a820 */ /* 0x000fe20000400000 */
[----:B------:R-:W-:Y:S02]  /*0530*/  FSEL R26, R26, 1, P1 ;  /* 0x3f8000001a1a7808 */ /* 0x000fe40000800000 */
[-C--:B------:R-:W-:Y:S01]  /*0540*/  LEA.HI R18, R18, R17.reuse, RZ, 0x11 ;  /* 0x0000001112127211 */ /* 0x080fe200078f88ff */
[----:B0-----:R-:W-:Y:S01]  /*0550*/  FMUL R27, R27, R24 ;  /* 0x000000181b1b7220 */ /* 0x001fe20000400000 */
[----:B--2---:R-:W-:Y:S01]  /*0560*/  FADD R28, -R20, R13 ;  /* 0x0000000d141c7221 */ /* 0x004fe20000000100 */
[----:B------:R-:W-:Y:S01]  /*0570*/  @!P3 FMUL R26, R26, 16777216 ;  /* 0x4b8000001a1ab820 */ /* 0x000fe20000400000 */
[----:B------:R-:W-:Y:S01]  /*0580*/  LOP3.LUT R18, R18, 0xfffe0000, RZ, 0xc0, !PT ;  /* 0xfffe000012127812 */ /* 0x000fe200078ec0ff */
[----:B------:R-:W-:Y:S01]  /*0590*/  FADD R24, -R20, R14 ;  /* 0x0000000e14187221 */ /* 0x000fe20000000100 */
[----:B-----5:R-:W-:Y:S01]  /*05a0*/  FADD R8, R8, R16 ;  /* 0x0000001008087221 */ /* 0x020fe20000000000 */
[----:B------:R0:W-:Y:S01]  /*05b0*/  STG.E.128 desc[UR4][R6.64], R12 ;  /* 0x0000000c06007986 */ /* 0x0001e2000c101d04 */
[----:B-1----:R-:W-:Y:S01]  /*05c0*/  FMUL R19, R19, R26 ;  /* 0x0000001a13137220 */ /* 0x002fe20000400000 */
[----:B------:R-:W-:Y:S01]  /*05d0*/  FMUL R29, R27, R28 ;  /* 0x0000001c1b1d7220 */ /* 0x000fe20000400000 */
[----:B------:R-:W-:Y:S01]  /*05e0*/  IADD3 R17, R25, R17, -R18 ;  /* 0x0000001119117210 */ /* 0x000fe20007ffe812 */
[C---:B------:R-:W-:Y:S01]  /*05f0*/  FADD R26, -R20.reuse, R12 ;  /* 0x0000000c141a7221 */ /* 0x040fe20000000100 */
[----:B------:R-:W-:Y:S01]  /*0600*/  FMUL R28, R27, R24 ;  /* 0x000000181b1c7220 */ /* 0x000fe20000400000 */
[----:B------:R-:W-:-:S02]  /*0610*/  FADD R25, -R20, R15 ;  /* 0x0000000f14197221 */ /* 0x000fc40000000100 */
[----:B------:R-:W1:Y:S01]  /*0620*/  LDC.64 R20, c[0x0][0x240] ;  /* 0x00009000ff147b82 */ /* 0x000e620000000a00 */
[--C-:B------:R-:W-:Y:S01]  /*0630*/  FADD R9, R9, R16.reuse ;  /* 0x0000001009097221 */ /* 0x100fe20000000000 */
[--C-:B------:R-:W-:Y:S01]  /*0640*/  FADD R11, R11, R16.reuse ;  /* 0x000000100b0b7221 */ /* 0x100fe20000000000 */
[----:B------:R-:W-:Y:S01]  /*0650*/  FADD R10, R10, R16 ;  /* 0x000000100a0a7221 */ /* 0x000fe20000000000 */
[----:B0-----:R-:W-:Y:S01]  /*0660*/  FADD R14, -R0, R8 ;  /* 0x00000008000e7221 */ /* 0x001fe20000000100 */
[C---:B------:R-:W-:Y:S01]  /*0670*/  FMUL R12, R27.reuse, R26 ;  /* 0x0000001a1b0c7220 */ /* 0x040fe20000400000 */
[C-C-:B------:R-:W-:Y:S01]  /*0680*/  FFMA R13, R22.reuse, R28, R23.reuse ;  /* 0x0000001c160d7223 */ /* 0x140fe20000000017 */
[----:B------:R-:W-:Y:S01]  /*0690*/  FMUL R26, R27, R25 ;  /* 0x000000191b1a7220 */ /* 0x000fe20000400000 */
[----:B------:R-:W-:Y:S02]  /*06a0*/  FMUL R28, R19, R14 ;  /* 0x0000000e131c7220 */ /* 0x000fe40000400000 */
[----:B------:R-:W0:Y:S01]  /*06b0*/  LDC.64 R14, c[0x0][0x248] ;  /* 0x00009200ff0e7b82 */ /* 0x000e220000000a00 */
[C-C-:B------:R-:W-:Y:S01]  /*06c0*/  FFMA R24, R22.reuse, R29, R23.reuse ;  /* 0x0000001d16187223 */ /* 0x140fe20000000017 */
[C-C-:B------:R-:W-:Y:S01]  /*06d0*/  FFMA R12, R22.reuse, R12, R23.reuse ;  /* 0x0000000c160c7223 */ /* 0x140fe20000000017 */
[----:B------:R-:W-:Y:S01]  /*06e0*/  FFMA R22, R22, R26, R23 ;  /* 0x0000001a16167223 */ /* 0x000fe20000000017 */
[C---:B------:R-:W-:Y:S01]  /*06f0*/  FADD R16, -R0.reuse, R9 ;  /* 0x0000000900107221 */ /* 0x040fe20000000100 */
[C---:B------:R-:W-:Y:S01]  /*0700*/  FADD R26, -R0.reuse, R11 ;  /* 0x0000000b001a7221 */ /* 0x040fe20000000100 */
[----:B------:R-:W-:-:S02]  /*0710*/  FADD R0, -R0, R10 ;  /* 0x0000000a00007221 */ /* 0x000fc40000000100 */
[C---:B------:R-:W-:Y:S01]  /*0720*/  FMUL R25, R19.reuse, R16 ;  /* 0x0000001013197220 */ /* 0x040fe20000400000 */
[C---:B------:R-:W-:Y:S01]  /*0730*/  FMUL R16, R19.reuse, R26 ;  /* 0x0000001a13107220 */ /* 0x040fe20000400000 */
[----:B------:R-:W-:Y:S01]  /*0740*/  FMUL R26, R19, R0 ;  /* 0x00000000131a7220 */ /* 0x000fe20000400000 */
[C-C-:B------:R-:W-:Y:S01]  /*0750*/  FFMA R0, R2.reuse, R28, R3.reuse ;  /* 0x0000001c02007223 */ /* 0x140fe20000000003 */
[--C-:B------:R-:W-:Y:S01]  /*0760*/  FFMA R25, R2, R25, R3.reuse ;  /* 0x0000001902197223 */ /* 0x100fe20000000003 */
[----:B------:R-:W-:Y:S01]  /*0770*/  FSETP.GEU.AND P6, PT, R22, RZ, PT ;  /* 0x000000ff1600720b */ /* 0x000fe20003fce000 */
[C-C-:B------:R-:W-:Y:S01]  /*0780*/  FFMA R26, R2.reuse, R26, R3.reuse ;  /* 0x0000001a021a7223 */ /* 0x140fe20000000003 */
[----:B------:R-:W-:Y:S01]  /*0790*/  FFMA R2, R2, R16, R3 ;  /* 0x0000001002027223 */ /* 0x000fe20000000003 */
[----:B------:R-:W-:Y:S02]  /*07a0*/  FSETP.GEU.AND P0, PT, R13, RZ, PT ;  /* 0x000000ff0d00720b */ /* 0x000fe40003f0e000 */
[----:B------:R-:W-:-:S02]  /*07b0*/  FSETP.GEU.AND P1, PT, R24, RZ, PT ;  /* 0x000000ff1800720b */ /* 0x000fc40003f2e000 */
[----:B------:R-:W-:Y:S02]  /*07c0*/  FSETP.GEU.AND P2, PT, R12, RZ, PT ;  /* 0x000000ff0c00720b */ /* 0x000fe40003f4e000 */
[----:B------:R-:W-:Y:S02]  /*07d0*/  SEL R19, R22, RZ, P6 ;  /* 0x000000ff16137207 */ /* 0x000fe40003000000 */
[----:B------:R-:W-:Y:S02]  /*07e0*/  IADD3 R3, R18, R17, RZ ;  /* 0x0000001112037210 */ /* 0x000fe40007ffe0ff */
[----:B------:R-:W-:Y:S02]  /*07f0*/  FSETP.GEU.AND P3, PT, R2, RZ, PT ;  /* 0x000000ff0200720b */ /* 0x000fe40003f6e000 */
[----:B------:R-:W-:Y:S02]  /*0800*/  FSETP.GEU.AND P4, PT, R26, RZ, PT ;  /* 0x000000ff1a00720b */ /* 0x000fe40003f8e000 */
[----:B------:R-:W-:-:S02]  /*0810*/  FSETP.GEU.AND P5, PT, R25, RZ, PT ;  /* 0x000000ff1900720b */ /* 0x000fc40003fae000 */
[----:B------:R-:W-:Y:S01]  /*0820*/  FSETP.GEU.AND P6, PT, R0, RZ, PT ;  /* 0x000000ff0000720b */ /* 0x000fe20003fce000 */
[--C-:B-1----:R-:W-:Y:S01]  /*0830*/  IMAD.WIDE R28, R17, 0x4, R20.reuse ;  /* 0x00000004111c7825 */ /* 0x102fe200078e0214 */
[----:B------:R-:W-:Y:S02]  /*0840*/  IADD3 R27, R4, R5, RZ ;  /* 0x00000005041b7210 */ /* 0x000fe40007ffe0ff */
[----:B------:R-:W-:Y:S01]  /*0850*/  SEL R18, R13, RZ, P0 ;  /* 0x000000ff0d127207 */ /* 0x000fe20000000000 */
[----:B------:R-:W-:Y:S01]  /*0860*/  IMAD.WIDE R4, R5, 0x4, R20 ;  /* 0x0000000405047825 */ /* 0x000fe200078e0214 */
[----:B------:R-:W-:Y:S02]  /*0870*/  SEL R17, R24, RZ, P1 ;  /* 0x000000ff18117207 */ /* 0x000fe40000800000 */
[----:B------:R-:W-:Y:S02]  /*0880*/  SEL R16, R12, RZ, P2 ;  /* 0x000000ff0c107207 */ /* 0x000fe40001000000 */
[----:B------:R-:W-:Y:S01]  /*0890*/  SEL R23, R2, RZ, P3 ;  /* 0x000000ff02177207 */ /* 0x000fe20001800000 */
[----:B0-----:R-:W-:Y:S01]  /*08a0*/  IMAD.WIDE R2, R3, 0x4, R14 ;  /* 0x0000000403027825 */ /* 0x001fe200078e020e */
[----:B------:R-:W-:-:S02]  /*08b0*/  SEL R22, R26, RZ, P4 ;  /* 0x000000ff1a167207 */ /* 0x000fc40002000000 */
[----:B------:R-:W-:Y:S02]  /*08c0*/  SEL R21, R25, RZ, P5 ;  /* 0x000000ff19157207 */ /* 0x000fe40002800000 */
[----:B------:R-:W-:Y:S01]  /*08d0*/  SEL R20, R0, RZ, P6 ;  /* 0x000000ff00147207 */ /* 0x000fe20003000000 */
[----:B------:R-:W-:Y:S01]  /*08e0*/  IMAD.WIDE R14, R27, 0x4, R14 ;  /* 0x000000041b0e7825 */ /* 0x000fe200078e020e */
[----:B------:R-:W-:Y:S04]  /*08f0*/  STG.E.128 desc[UR4][R6.64+0x800], R8 ;  /* 0x0008000806007986 */ /* 0x000fe8000c101d04 */
[----:B------:R-:W-:Y:S04]  /*0900*/  STG.E.128 desc[UR4][R28.64], R16 ;  /* 0x000000101c007986 */ /* 0x000fe8000c101d04 */
[----:B------:R-:W-:Y:S04]  /*0910*/  STG.E.128 desc[UR4][R4.64], R20 ;  /* 0x0000001404007986 */ /* 0x000fe8000c101d04 */
[----:B------:R-:W-:Y:S04]  /*0920*/  STG.E.128 desc[UR4][R2.64], R16 ;  /* 0x0000001002007986 */ /* 0x000fe8000c101d04 */
[----:B------:R-:W-:Y:S01]  /*0930*/  STG.E.128 desc[UR4][R14.64], R20 ;  /* 0x000000140e007986 */ /* 0x000fe2000c101d04 */
[----:B------:R-:W-:Y:S05]  /*0940*/  EXIT ;  /* 0x000000000000794d */ /* 0x000fea0003800000 */
.L_x_0:
[----:B------:R-:W-:-:S00]  /*0950*/  BRA `(.L_x_0) ;  /* 0xfffffffc00fc7947 */ /* 0x000fc0000383ffff */
[----:B------:R-:W-:-:S00]  /*0960*/  NOP ;  /* 0x0000000000007918 */ /* 0x000fc00000000000 */
        /* <DEDUP_REMOVED lines=9> */
.L_x_1:


//--------------------- .nv.global.init           --------------------------
	.section	.nv.global.init,"aw",@progbits
.nv.global.init:
	.type		_$_str,@object
	.size		_$_str,(_$_str_$_2 - _$_str)
_$_str:
        /*0000*/ 	.byte	0x5f, 0x5f, 0x43, 0x55, 0x44, 0x41, 0x5f, 0x46, 0x54, 0x5a, 0x00
	.type		_$_str_$_2,@object
	.size		_$_str_$_2,(.L_1 - _$_str_$_2)
_$_str_$_2:
        /*000b*/ 	.byte	0x5f, 0x5f, 0x43, 0x55, 0x44, 0x41, 0x5f, 0x50, 0x52, 0x45, 0x43, 0x5f, 0x53, 0x51, 0x52, 0x54
        /*001b*/ 	.byte	0x00
.L_1:


//--------------------- .nv.constant0.triton_poi_fused__native_batch_norm_legit_no_training_cat_convolution_relu_34 --------------------------
	.section	.nv.constant0.triton_poi_fused__native_batch_norm_legit_no_training_cat_convolution_relu_34,"a",@progbits
	.sectionflags	@""
	.align	4
.nv.constant0.triton_poi_fused__native_batch_norm_legit_no_training_cat_convolution_relu_34:
	.zero		596
